//
// Generated by NVIDIA NVVM Compiler
//
// Compiler Build ID: CL-36424714
// Cuda compilation tools, release 13.0, V13.0.88
// Based on NVVM 20.0.0
//

.version 9.0
.target sm_100
.address_size 64

	// .globl	_Z19elementwiseAdditionPfS_S_i

.visible .entry _Z19elementwiseAdditionPfS_S_i(
	.param .u64 .ptr .align 1 _Z19elementwiseAdditionPfS_S_i_param_0,
	.param .u64 .ptr .align 1 _Z19elementwiseAdditionPfS_S_i_param_1,
	.param .u64 .ptr .align 1 _Z19elementwiseAdditionPfS_S_i_param_2,
	.param .u32 _Z19elementwiseAdditionPfS_S_i_param_3
)
{
	.reg .pred 	%p<2>;
	.reg .b32 	%r<6>;
	.reg .b32 	%f<4>;
	.reg .b64 	%rd<11>;

	ld.param.u64 	%rd1, [_Z19elementwiseAdditionPfS_S_i_param_0];
	ld.param.u64 	%rd2, [_Z19elementwiseAdditionPfS_S_i_param_1];
	ld.param.u64 	%rd3, [_Z19elementwiseAdditionPfS_S_i_param_2];
	ld.param.u32 	%r2, [_Z19elementwiseAdditionPfS_S_i_param_3];
	mov.u32 	%r3, %tid.x;
	mov.u32 	%r4, %ctaid.x;
	mov.u32 	%r5, %ntid.x;
	mad.lo.s32 	%r1, %r4, %r5, %r3;
	setp.ge.s32 	%p1, %r1, %r2;
	@%p1 bra 	$L__BB0_2;
	cvta.to.global.u64 	%rd4, %rd1;
	cvta.to.global.u64 	%rd5, %rd2;
	cvta.to.global.u64 	%rd6, %rd3;
	mul.wide.s32 	%rd7, %r1, 4;
	add.s64 	%rd8, %rd4, %rd7;
	ld.global.f32 	%f1, [%rd8];
	add.s64 	%rd9, %rd5, %rd7;
	ld.global.f32 	%f2, [%rd9];
	add.f32 	%f3, %f1, %f2;
	add.s64 	%rd10, %rd6, %rd7;
	st.global.f32 	[%rd10], %f3;
$L__BB0_2:
	ret;

}
	// .globl	_Z22elementwiseAdditionPTBPfS_S_i4dim3
.visible .entry _Z22elementwiseAdditionPTBPfS_S_i4dim3(
	.param .u64 .ptr .align 1 _Z22elementwiseAdditionPTBPfS_S_i4dim3_param_0,
	.param .u64 .ptr .align 1 _Z22elementwiseAdditionPTBPfS_S_i4dim3_param_1,
	.param .u64 .ptr .align 1 _Z22elementwiseAdditionPTBPfS_S_i4dim3_param_2,
	.param .u32 _Z22elementwiseAdditionPTBPfS_S_i4dim3_param_3,
	.param .align 4 .b8 _Z22elementwiseAdditionPTBPfS_S_i4dim3_param_4[12]
)
{
	.reg .pred 	%p<17>;
	.reg .b32 	%r<57>;
	.reg .b32 	%f<16>;
	.reg .b64 	%rd<27>;

	ld.param.u32 	%r1, [_Z22elementwiseAdditionPTBPfS_S_i4dim3_param_4];
	ld.param.u64 	%rd4, [_Z22elementwiseAdditionPTBPfS_S_i4dim3_param_0];
	ld.param.u64 	%rd5, [_Z22elementwiseAdditionPTBPfS_S_i4dim3_param_1];
	ld.param.u64 	%rd6, [_Z22elementwiseAdditionPTBPfS_S_i4dim3_param_2];
	ld.param.u32 	%r37, [_Z22elementwiseAdditionPTBPfS_S_i4dim3_param_3];
	cvta.to.global.u64 	%rd1, %rd6;
	cvta.to.global.u64 	%rd2, %rd5;
	cvta.to.global.u64 	%rd3, %rd4;
	mov.u32 	%r38, %nctaid.x;
	div.u32 	%r2, %r1, %r38;
	mov.u32 	%r3, %ctaid.x;
	mul.lo.s32 	%r4, %r2, %r3;
	add.s32 	%r39, %r4, %r2;
	add.s32 	%r40, %r38, -1;
	setp.eq.s32 	%p1, %r3, %r40;
	selp.b32 	%r5, %r1, %r39, %p1;
	setp.ge.u32 	%p2, %r4, %r5;
	@%p2 bra 	$L__BB1_22;
	mov.u32 	%r6, %tid.x;
	mov.u32 	%r7, %ntid.x;
	sub.s32 	%r41, %r5, %r4;
	and.b32  	%r8, %r41, 3;
	setp.eq.s32 	%p3, %r8, 0;
	mov.u32 	%r56, %r4;
	@%p3 bra 	$L__BB1_7;
	mul.lo.s32 	%r42, %r7, %r3;
	mad.lo.s32 	%r49, %r42, %r2, %r6;
	neg.s32 	%r48, %r8;
	add.s32 	%r56, %r4, %r8;
	mov.u32 	%r50, %r4;
$L__BB1_3:
	.pragma "nounroll";
	setp.ge.u32 	%p4, %r50, %r1;
	@%p4 bra 	$L__BB1_6;
	setp.ge.s32 	%p5, %r49, %r37;
	@%p5 bra 	$L__BB1_6;
	mul.wide.s32 	%rd7, %r49, 4;
	add.s64 	%rd8, %rd3, %rd7;
	ld.global.f32 	%f1, [%rd8];
	add.s64 	%rd9, %rd2, %rd7;
	ld.global.f32 	%f2, [%rd9];
	add.f32 	%f3, %f1, %f2;
	add.s64 	%rd10, %rd1, %rd7;
	st.global.f32 	[%rd10], %f3;
$L__BB1_6:
	add.s32 	%r50, %r50, 1;
	add.s32 	%r49, %r49, %r7;
	add.s32 	%r48, %r48, 1;
	setp.ne.s32 	%p6, %r48, 0;
	@%p6 bra 	$L__BB1_3;
$L__BB1_7:
	sub.s32 	%r43, %r4, %r5;
	setp.gt.u32 	%p7, %r43, -4;
	@%p7 bra 	$L__BB1_22;
	add.s32 	%r44, %r56, 3;
	mad.lo.s32 	%r55, %r7, %r44, %r6;
	shl.b32 	%r20, %r7, 2;
	add.s32 	%r45, %r56, 2;
	mad.lo.s32 	%r54, %r7, %r45, %r6;
	mul.lo.s32 	%r46, %r7, %r56;
	add.s32 	%r47, %r46, %r7;
	add.s32 	%r53, %r6, %r47;
	add.s32 	%r52, %r6, %r46;
$L__BB1_9:
	setp.ge.u32 	%p8, %r56, %r1;
	@%p8 bra 	$L__BB1_12;
	setp.ge.s32 	%p9, %r52, %r37;
	@%p9 bra 	$L__BB1_12;
	mul.wide.s32 	%rd11, %r52, 4;
	add.s64 	%rd12, %rd3, %rd11;
	ld.global.f32 	%f4, [%rd12];
	add.s64 	%rd13, %rd2, %rd11;
	ld.global.f32 	%f5, [%rd13];
	add.f32 	%f6, %f4, %f5;
	add.s64 	%rd14, %rd1, %rd11;
	st.global.f32 	[%rd14], %f6;
$L__BB1_12:
	add.s32 	%r29, %r56, 1;
	setp.ge.u32 	%p10, %r29, %r1;
	@%p10 bra 	$L__BB1_15;
	setp.ge.s32 	%p11, %r53, %r37;
	@%p11 bra 	$L__BB1_15;
	mul.wide.s32 	%rd15, %r53, 4;
	add.s64 	%rd16, %rd3, %rd15;
	ld.global.f32 	%f7, [%rd16];
	add.s64 	%rd17, %rd2, %rd15;
	ld.global.f32 	%f8, [%rd17];
	add.f32 	%f9, %f7, %f8;
	add.s64 	%rd18, %rd1, %rd15;
	st.global.f32 	[%rd18], %f9;
$L__BB1_15:
	add.s32 	%r30, %r29, 1;
	setp.ge.u32 	%p12, %r30, %r1;
	@%p12 bra 	$L__BB1_18;
	setp.ge.s32 	%p13, %r54, %r37;
	@%p13 bra 	$L__BB1_18;
	mul.wide.s32 	%rd19, %r54, 4;
	add.s64 	%rd20, %rd3, %rd19;
	ld.global.f32 	%f10, [%rd20];
	add.s64 	%rd21, %rd2, %rd19;
	ld.global.f32 	%f11, [%rd21];
	add.f32 	%f12, %f10, %f11;
	add.s64 	%rd22, %rd1, %rd19;
	st.global.f32 	[%rd22], %f12;
$L__BB1_18:
	add.s32 	%r31, %r30, 1;
	setp.ge.u32 	%p14, %r31, %r1;
	@%p14 bra 	$L__BB1_21;
	setp.ge.s32 	%p15, %r55, %r37;
	@%p15 bra 	$L__BB1_21;
	mul.wide.s32 	%rd23, %r55, 4;
	add.s64 	%rd24, %rd3, %rd23;
	ld.global.f32 	%f13, [%rd24];
	add.s64 	%rd25, %rd2, %rd23;
	ld.global.f32 	%f14, [%rd25];
	add.f32 	%f15, %f13, %f14;
	add.s64 	%rd26, %rd1, %rd23;
	st.global.f32 	[%rd26], %f15;
$L__BB1_21:
	add.s32 	%r55, %r55, %r20;
	add.s32 	%r54, %r54, %r20;
	add.s32 	%r53, %r53, %r20;
	add.s32 	%r52, %r52, %r20;
	add.s32 	%r56, %r31, 1;
	setp.ne.s32 	%p16, %r56, %r5;
	@%p16 bra 	$L__BB1_9;
$L__BB1_22:
	ret;

}


// ===== COMPILED SASS (sm_100) =====

	.target	sm_100

	.elftype	@"ET_EXEC"


//--------------------- .note.nv.tkinfo           --------------------------
	.section	.note.nv.tkinfo,"",@"SHT_NOTE"
	.sectionflags	@"SHF_NOTE_NV_TKINFO"
	.tkinfo
        /*0018*/ 	.word	0x00000002
        /*0030*/ 	.string	""
        /*0030*/ 	.string	"ptxas"
        /*0030*/ 	.string	"Cuda compilation tools, release 13.0, V13.0.88"
        /*0030*/ 	.string	"Build cuda_13.0.r13.0/compiler.36424714_0"
        /*0030*/ 	.string	"-arch sm_100 -m 64 "



//--------------------- .note.nv.cuinfo           --------------------------
	.section	.note.nv.cuinfo,"",@"SHT_NOTE"
	.sectionflags	@"SHF_NOTE_NV_CUINFO"
        /*0018*/ 	.short	0x0002
        /*001a*/ 	.short	0x0064
        /*001c*/ 	.short	0x0082
	.zero		2


//--------------------- .nv.info                  --------------------------
	.section	.nv.info,"",@"SHT_CUDA_INFO"
	.align	4


	//----- nvinfo : EIATTR_REGCOUNT
	.align		4
        /*0000*/ 	.byte	0x04, 0x2f
        /*0002*/ 	.short	(.L_1 - .L_0)
	.align		4
.L_0:
        /*0004*/ 	.word	index@(_Z19elementwiseAdditionPfS_S_i)
        /*0008*/ 	.word	0x0000000c


	//----- nvinfo : EIATTR_FRAME_SIZE
	.align		4
.L_1:
        /*000c*/ 	.byte	0x04, 0x11
        /*000e*/ 	.short	(.L_3 - .L_2)
	.align		4
.L_2:
        /*0010*/ 	.word	index@(_Z19elementwiseAdditionPfS_S_i)
        /*0014*/ 	.word	0x00000000


	//----- nvinfo : EIATTR_REGCOUNT
	.align		4
.L_3:
        /*0018*/ 	.byte	0x04, 0x2f
        /*001a*/ 	.short	(.L_5 - .L_4)
	.align		4
.L_4:
        /*001c*/ 	.word	index@(_Z22elementwiseAdditionPTBPfS_S_i4dim3)
        /*0020*/ 	.word	0x0000001e


	//----- nvinfo : EIATTR_FRAME_SIZE
	.align		4
.L_5:
        /*0024*/ 	.byte	0x04, 0x11
        /*0026*/ 	.short	(.L_7 - .L_6)
	.align		4
.L_6:
        /*0028*/ 	.word	index@(_Z22elementwiseAdditionPTBPfS_S_i4dim3)
        /*002c*/ 	.word	0x00000000


	//----- nvinfo : EIATTR_MIN_STACK_SIZE
	.align		4
.L_7:
        /*0030*/ 	.byte	0x04, 0x12
        /*0032*/ 	.short	(.L_9 - .L_8)
	.align		4
.L_8:
        /*0034*/ 	.word	index@(_Z22elementwiseAdditionPTBPfS_S_i4dim3)
        /*0038*/ 	.word	0x00000000


	//----- nvinfo : EIATTR_MIN_STACK_SIZE
	.align		4
.L_9:
        /*003c*/ 	.byte	0x04, 0x12
        /*003e*/ 	.short	(.L_11 - .L_10)
	.align		4
.L_10:
        /*0040*/ 	.word	index@(_Z19elementwiseAdditionPfS_S_i)
        /*0044*/ 	.word	0x00000000
.L_11:


//--------------------- .nv.compat                --------------------------
	.section	.nv.compat,"",@"SHT_CUDA_COMPAT_INFO"
	.align	4
        /*0000*/ 	.byte	0x02, 0x09, 0x00, 0x00, 0x02, 0x02, 0x01, 0x00, 0x02, 0x05, 0x05, 0x00, 0x03, 0x07, 0x01, 0x01
        /*0010*/ 	.byte	0x02, 0x03, 0x00, 0x00, 0x02, 0x06, 0x01, 0x00, 0x04, 0x0b, 0x08, 0x00, 0x09, 0x00, 0x00, 0x00
        /*0020*/ 	.byte	0x00, 0x00, 0x00, 0x00


//--------------------- .nv.info._Z22elementwiseAdditionPTBPfS_S_i4dim3 --------------------------
	.section	.nv.info._Z22elementwiseAdditionPTBPfS_S_i4dim3,"",@"SHT_CUDA_INFO"
	.sectionflags	@""
	.align	4


	//----- nvinfo : EIATTR_CUDA_API_VERSION
	.align		4
        /*0000*/ 	.byte	0x04, 0x37
        /*0002*/ 	.short	(.L_13 - .L_12)
.L_12:
        /*0004*/ 	.word	0x00000082


	//----- nvinfo : EIATTR_KPARAM_INFO
	.align		4
.L_13:
        /*0008*/ 	.byte	0x04, 0x17
        /*000a*/ 	.short	(.L_15 - .L_14)
.L_14:
        /*000c*/ 	.word	0x00000000
        /*0010*/ 	.short	0x0004
        /*0012*/ 	.short	0x001c
        /*0014*/ 	.byte	0x00, 0xf0, 0x31, 0x00


	//----- nvinfo : EIATTR_KPARAM_INFO
	.align		4
.L_15:
        /*0018*/ 	.byte	0x04, 0x17
        /*001a*/ 	.short	(.L_17 - .L_16)
.L_16:
        /*001c*/ 	.word	0x00000000
        /*0020*/ 	.short	0x0003
        /*0022*/ 	.short	0x0018
        /*0024*/ 	.byte	0x00, 0xf0, 0x11, 0x00


	//----- nvinfo : EIATTR_KPARAM_INFO
	.align		4
.L_17:
        /*0028*/ 	.byte	0x04, 0x17
        /*002a*/ 	.short	(.L_19 - .L_18)
.L_18:
        /*002c*/ 	.word	0x00000000
        /*0030*/ 	.short	0x0002
        /*0032*/ 	.short	0x0010
        /*0034*/ 	.byte	0x00, 0xf5, 0x21, 0x00


	//----- nvinfo : EIATTR_KPARAM_INFO
	.align		4
.L_19:
        /*0038*/ 	.byte	0x04, 0x17
        /*003a*/ 	.short	(.L_21 - .L_20)
.L_20:
        /*003c*/ 	.word	0x00000000
        /*0040*/ 	.short	0x0001
        /*0042*/ 	.short	0x0008
        /*0044*/ 	.byte	0x00, 0xf5, 0x21, 0x00


	//----- nvinfo : EIATTR_KPARAM_INFO
	.align		4
.L_21:
        /*0048*/ 	.byte	0x04, 0x17
        /*004a*/ 	.short	(.L_23 - .L_22)
.L_22:
        /*004c*/ 	.word	0x00000000
        /*0050*/ 	.short	0x0000
        /*0052*/ 	.short	0x0000
        /*0054*/ 	.byte	0x00, 0xf5, 0x21, 0x00


	//----- nvinfo : EIATTR_SPARSE_MMA_MASK
	.align		4
.L_23:
        /*0058*/ 	.byte	0x03, 0x50
        /*005a*/ 	.short	0x0000


	//----- nvinfo : EIATTR_MAXREG_COUNT
	.align		4
        /*005c*/ 	.byte	0x03, 0x1b
        /*005e*/ 	.short	0x00ff


	//----- nvinfo : EIATTR_MERCURY_ISA_VERSION
	.align		4
        /*0060*/ 	.byte	0x03, 0x5f
        /*0062*/ 	.short	0x0101


	//----- nvinfo : EIATTR_VRC_CTA_INIT_COUNT
	.align		4
        /*0064*/ 	.byte	0x02, 0x4a
	.zero		1
	.zero		1


	//----- nvinfo : EIATTR_EXIT_INSTR_OFFSETS
	.align		4
        /*0068*/ 	.byte	0x04, 0x1c
        /*006a*/ 	.short	(.L_25 - .L_24)


	//   ....[0]....
.L_24:
        /*006c*/ 	.word	0x000001b0


	//   ....[1]....
        /*0070*/ 	.word	0x000003c0


	//   ....[2]....
        /*0074*/ 	.word	0x000007f0


	//----- nvinfo : EIATTR_CBANK_PARAM_SIZE
	.align		4
.L_25:
        /*0078*/ 	.byte	0x03, 0x19
        /*007a*/ 	.short	0x0028


	//----- nvinfo : EIATTR_PARAM_CBANK
	.align		4
        /*007c*/ 	.byte	0x04, 0x0a
        /*007e*/ 	.short	(.L_27 - .L_26)
	.align		4
.L_26:
        /*0080*/ 	.word	index@(.nv.constant0._Z22elementwiseAdditionPTBPfS_S_i4dim3)
        /*0084*/ 	.short	0x0380
        /*0086*/ 	.short	0x0028


	//----- nvinfo : EIATTR_SW_WAR
	.align		4
.L_27:
        /*0088*/ 	.byte	0x04, 0x36
        /*008a*/ 	.short	(.L_29 - .L_28)
.L_28:
        /*008c*/ 	.word	0x00000008
.L_29:


//--------------------- .nv.info._Z19elementwiseAdditionPfS_S_i --------------------------
	.section	.nv.info._Z19elementwiseAdditionPfS_S_i,"",@"SHT_CUDA_INFO"
	.sectionflags	@""
	.align	4


	//----- nvinfo : EIATTR_CUDA_API_VERSION
	.align		4
        /*0000*/ 	.byte	0x04, 0x37
        /*0002*/ 	.short	(.L_31 - .L_30)
.L_30:
        /*0004*/ 	.word	0x00000082


	//----- nvinfo : EIATTR_KPARAM_INFO
	.align		4
.L_31:
        /*0008*/ 	.byte	0x04, 0x17
        /*000a*/ 	.short	(.L_33 - .L_32)
.L_32:
        /*000c*/ 	.word	0x00000000
        /*0010*/ 	.short	0x0003
        /*0012*/ 	.short	0x0018
        /*0014*/ 	.byte	0x00, 0xf0, 0x11, 0x00


	//----- nvinfo : EIATTR_KPARAM_INFO
	.align		4
.L_33:
        /*0018*/ 	.byte	0x04, 0x17
        /*001a*/ 	.short	(.L_35 - .L_34)
.L_34:
        /*001c*/ 	.word	0x00000000
        /*0020*/ 	.short	0x0002
        /*0022*/ 	.short	0x0010
        /*0024*/ 	.byte	0x00, 0xf5, 0x21, 0x00


	//----- nvinfo : EIATTR_KPARAM_INFO
	.align		4
.L_35:
        /*0028*/ 	.byte	0x04, 0x17
        /*002a*/ 	.short	(.L_37 - .L_36)
.L_36:
        /*002c*/ 	.word	0x00000000
        /*0030*/ 	.short	0x0001
        /*0032*/ 	.short	0x0008
        /*0034*/ 	.byte	0x00, 0xf5, 0x21, 0x00


	//----- nvinfo : EIATTR_KPARAM_INFO
	.align		4
.L_37:
        /*0038*/ 	.byte	0x04, 0x17
        /*003a*/ 	.short	(.L_39 - .L_38)
.L_38:
        /*003c*/ 	.word	0x00000000
        /*0040*/ 	.short	0x0000
        /*0042*/ 	.short	0x0000
        /*0044*/ 	.byte	0x00, 0xf5, 0x21, 0x00


	//----- nvinfo : EIATTR_SPARSE_MMA_MASK
	.align		4
.L_39:
        /*0048*/ 	.byte	0x03, 0x50
        /*004a*/ 	.short	0x0000


	//----- nvinfo : EIATTR_MAXREG_COUNT
	.align		4
        /*004c*/ 	.byte	0x03, 0x1b
        /*004e*/ 	.short	0x00ff


	//----- nvinfo : EIATTR_MERCURY_ISA_VERSION
	.align		4
        /*0050*/ 	.byte	0x03, 0x5f
        /*0052*/ 	.short	0x0101


	//----- nvinfo : EIATTR_VRC_CTA_INIT_COUNT
	.align		4
        /*0054*/ 	.byte	0x02, 0x4a
	.zero		1
	.zero		1


	//----- nvinfo : EIATTR_EXIT_INSTR_OFFSETS
	.align		4
        /*0058*/ 	.byte	0x04, 0x1c
        /*005a*/ 	.short	(.L_41 - .L_40)


	//   ....[0]....
.L_40:
        /*005c*/ 	.word	0x00000070


	//   ....[1]....
        /*0060*/ 	.word	0x00000130


	//----- nvinfo : EIATTR_CBANK_PARAM_SIZE
	.align		4
.L_41:
        /*0064*/ 	.byte	0x03, 0x19
        /*0066*/ 	.short	0x001c


	//----- nvinfo : EIATTR_PARAM_CBANK
	.align		4
        /*0068*/ 	.byte	0x04, 0x0a
        /*006a*/ 	.short	(.L_43 - .L_42)
	.align		4
.L_42:
        /*006c*/ 	.word	index@(.nv.constant0._Z19elementwiseAdditionPfS_S_i)
        /*0070*/ 	.short	0x0380
        /*0072*/ 	.short	0x001c


	//----- nvinfo : EIATTR_SW_WAR
	.align		4
.L_43:
        /*0074*/ 	.byte	0x04, 0x36
        /*0076*/ 	.short	(.L_45 - .L_44)
.L_44:
        /*0078*/ 	.word	0x00000008
.L_45:


//--------------------- .nv.callgraph             --------------------------
	.section	.nv.callgraph,"",@"SHT_CUDA_CALLGRAPH"
	.align	4
	.sectionentsize	8
	.align		4
        /*0000*/ 	.word	0x00000000
	.align		4
        /*0004*/ 	.word	0xffffffff
	.align		4
        /*0008*/ 	.word	0x00000000
	.align		4
        /*000c*/ 	.word	0xfffffffe
	.align		4
        /*0010*/ 	.word	0x00000000
	.align		4
        /*0014*/ 	.word	0xfffffffd
	.align		4
        /*0018*/ 	.word	0x00000000
	.align		4
        /*001c*/ 	.word	0xfffffffc


//--------------------- .text._Z22elementwiseAdditionPTBPfS_S_i4dim3 --------------------------
	.section	.text._Z22elementwiseAdditionPTBPfS_S_i4dim3,"ax",@progbits
	.align	128
        .global         _Z22elementwiseAdditionPTBPfS_S_i4dim3
        .type           _Z22elementwiseAdditionPTBPfS_S_i4dim3,@function
        .size           _Z22elementwiseAdditionPTBPfS_S_i4dim3,(.L_x_5 - _Z22elementwiseAdditionPTBPfS_S_i4dim3)
        .other          _Z22elementwiseAdditionPTBPfS_S_i4dim3,@"STO_CUDA_ENTRY STV_DEFAULT"
_Z22elementwiseAdditionPTBPfS_S_i4dim3:
.text._Z22elementwiseAdditionPTBPfS_S_i4dim3:
[----:B------:R-:W-:Y:S01]  /*0000*/  LDC R1, c[0x0][0x37c] ;  /* 0x0000df00ff017b82 */ /* 0x000fe20000000800 */
[----:B------:R-:W0:Y:S07]  /*0010*/  LDCU UR5, c[0x0][0x370] ;  /* 0x00006e00ff0577ac */ /* 0x000e2e0008000800 */
[----:B------:R-:W1:Y:S01]  /*0020*/  LDC R0, c[0x0][0x39c] ;  /* 0x0000e700ff007b82 */ /* 0x000e620000000800 */
[----:B------:R-:W2:Y:S01]  /*0030*/  S2R R7, SR_CTAID.X ;  /* 0x0000000000077919 */ /* 0x000ea20000002500 */
[----:B0-----:R-:W0:Y:S01]  /*0040*/  I2F.U32.RP R4, UR5 ;  /* 0x0000000500047d06 */ /* 0x001e220008209000 */
[----:B------:R-:W-:Y:S01]  /*0050*/  ISETP.NE.U32.AND P0, PT, RZ, UR5, PT ;  /* 0x00000005ff007c0c */ /* 0x000fe2000bf05070 */
[----:B------:R-:W-:-:S06]  /*0060*/  UIADD3 UR4, UPT, UPT, UR5, -0x1, URZ ;  /* 0xffffffff05047890 */ /* 0x000fcc000fffe0ff */
[----:B0-----:R-:W0:Y:S02]  /*0070*/  MUFU.RCP R4, R4 ;  /* 0x0000000400047308 */ /* 0x001e240000001000 */
[----:B0-----:R-:W-:-:S06]  /*0080*/  IADD3 R2, PT, PT, R4, 0xffffffe, RZ ;  /* 0x0ffffffe04027810 */ /* 0x001fcc0007ffe0ff */
[----:B------:R0:W3:Y:S02]  /*0090*/  F2I.FTZ.U32.TRUNC.NTZ R3, R2 ;  /* 0x0000000200037305 */ /* 0x0000e4000021f000 */
[----:B0-----:R-:W-:Y:S01]  /*00a0*/  IMAD.MOV.U32 R2, RZ, RZ, RZ ;  /* 0x000000ffff027224 */ /* 0x001fe200078e00ff */
[----:B---3--:R-:W-:-:S05]  /*00b0*/  IADD3 R5, PT, PT, RZ, -R3, RZ ;  /* 0x80000003ff057210 */ /* 0x008fca0007ffe0ff */
[----:B------:R-:W-:-:S04]  /*00c0*/  IMAD R5, R5, UR5, RZ ;  /* 0x0000000505057c24 */ /* 0x000fc8000f8e02ff */
[----:B------:R-:W-:-:S06]  /*00d0*/  IMAD.HI.U32 R3, R3, R5, R2 ;  /* 0x0000000503037227 */ /* 0x000fcc00078e0002 */
[----:B-1----:R-:W-:-:S05]  /*00e0*/  IMAD.HI.U32 R6, R3, R0, RZ ;  /* 0x0000000003067227 */ /* 0x002fca00078e00ff */
[----:B------:R-:W-:-:S05]  /*00f0*/  IADD3 R3, PT, PT, -R6, RZ, RZ ;  /* 0x000000ff06037210 */ /* 0x000fca0007ffe1ff */
[----:B------:R-:W-:-:S05]  /*0100*/  IMAD R3, R3, UR5, R0 ;  /* 0x0000000503037c24 */ /* 0x000fca000f8e0200 */
[----:B------:R-:W-:-:S13]  /*0110*/  ISETP.GE.U32.AND P1, PT, R3, UR5, PT ;  /* 0x0000000503007c0c */ /* 0x000fda000bf26070 */
[----:B------:R-:W-:Y:S01]  /*0120*/  @P1 IADD3 R3, PT, PT, R3, -UR5, RZ ;  /* 0x8000000503031c10 */ /* 0x000fe2000fffe0ff */
[----:B------:R-:W-:Y:S01]  /*0130*/  @P1 VIADD R6, R6, 0x1 ;  /* 0x0000000106061836 */ /* 0x000fe20000000000 */
[----:B--2---:R-:W-:Y:S02]  /*0140*/  ISETP.NE.AND P1, PT, R7, UR4, PT ;  /* 0x0000000407007c0c */ /* 0x004fe4000bf25270 */
[----:B------:R-:W-:-:S13]  /*0150*/  ISETP.GE.U32.AND P2, PT, R3, UR5, PT ;  /* 0x0000000503007c0c */ /* 0x000fda000bf46070 */
[----:B------:R-:W-:Y:S02]  /*0160*/  @P2 IADD3 R6, PT, PT, R6, 0x1, RZ ;  /* 0x0000000106062810 */ /* 0x000fe40007ffe0ff */
[----:B------:R-:W-:-:S05]  /*0170*/  @!P0 LOP3.LUT R6, RZ, UR5, RZ, 0x33, !PT ;  /* 0x00000005ff068c12 */ /* 0x000fca000f8e33ff */
[----:B------:R-:W-:-:S05]  /*0180*/  IMAD R5, R6, R7, RZ ;  /* 0x0000000706057224 */ /* 0x000fca00078e02ff */
[----:B------:R-:W-:-:S04]  /*0190*/  @P1 IADD3 R0, PT, PT, R6, R5, RZ ;  /* 0x0000000506001210 */ /* 0x000fc80007ffe0ff */
[----:B------:R-:W-:-:S13]  /*01a0*/  ISETP.GE.U32.AND P0, PT, R5, R0, PT ;  /* 0x000000000500720c */ /* 0x000fda0003f06070 */
[----:B------:R-:W-:Y:S05]  /*01b0*/  @P0 EXIT ;  /* 0x000000000000094d */ /* 0x000fea0003800000 */
[----:B------:R-:W-:Y:S01]  /*01c0*/  IMAD.IADD R2, R0, 0x1, -R5 ;  /* 0x0000000100027824 */ /* 0x000fe200078e0a05 */
[----:B------:R-:W0:Y:S01]  /*01d0*/  S2R R11, SR_TID.X ;  /* 0x00000000000b7919 */ /* 0x000e220000002100 */
[----:B------:R-:W-:Y:S01]  /*01e0*/  IADD3 R3, PT, PT, R5, -R0, RZ ;  /* 0x8000000005037210 */ /* 0x000fe20007ffe0ff */
[----:B------:R-:W1:Y:S02]  /*01f0*/  LDCU.64 UR4, c[0x0][0x358] ;  /* 0x00006b00ff0477ac */ /* 0x000e640008000a00 */
[----:B------:R-:W-:Y:S02]  /*0200*/  LOP3.LUT P0, R4, R2, 0x3, RZ, 0xc0, !PT ;  /* 0x0000000302047812 */ /* 0x000fe4000780c0ff */
[----:B------:R-:W2:Y:S01]  /*0210*/  LDC R2, c[0x0][0x360] ;  /* 0x0000d800ff027b82 */ /* 0x000ea20000000800 */
[----:B------:R-:W-:Y:S02]  /*0220*/  ISETP.GT.U32.AND P1, PT, R3, -0x4, PT ;  /* 0xfffffffc0300780c */ /* 0x000fe40003f24070 */
[----:B------:R-:W-:-:S08]  /*0230*/  MOV R3, R5 ;  /* 0x0000000500037202 */ /* 0x000fd00000000f00 */
[----:B------:R-:W-:Y:S05]  /*0240*/  @!P0 BRA `(.L_x_0) ;  /* 0x00000000005c8947 */ /* 0x000fea0003800000 */
[----:B--2---:R-:W-:Y:S01]  /*0250*/  IMAD R7, R7, R2, RZ ;  /* 0x0000000207077224 */ /* 0x004fe200078e02ff */
[----:B------:R-:W-:Y:S01]  /*0260*/  IADD3 R10, PT, PT, -R4, RZ, RZ ;  /* 0x000000ff040a7210 */ /* 0x000fe20007ffe1ff */
[----:B------:R-:W-:Y:S01]  /*0270*/  IMAD.IADD R3, R5, 0x1, R4 ;  /* 0x0000000105037824 */ /* 0x000fe200078e0204 */
[----:B------:R-:W-:Y:S01]  /*0280*/  MOV R12, R5 ;  /* 0x00000005000c7202 */ /* 0x000fe20000000f00 */
[----:B0-----:R-:W-:Y:S01]  /*0290*/  IMAD R13, R6, R7, R11 ;  /* 0x00000007060d7224 */ /* 0x001fe200078e020b */
[----:B------:R-:W0:Y:S06]  /*02a0*/  LDCU.64 UR6, c[0x0][0x398] ;  /* 0x00007300ff0677ac */ /* 0x000e2c0008000a00 */
.L_x_1:
[----:B------:R-:W2:Y:S01]  /*02b0*/  LDC.64 R4, c[0x0][0x380] ;  /* 0x0000e000ff047b82 */ /* 0x000ea20000000a00 */
[----:B0-----:R-:W-:-:S04]  /*02c0*/  ISETP.GE.AND P0, PT, R13, UR6, PT ;  /* 0x000000060d007c0c */ /* 0x001fc8000bf06270 */
[----:B------:R-:W-:-:S03]  /*02d0*/  ISETP.GE.U32.OR P0, PT, R12, UR7, P0 ;  /* 0x000000070c007c0c */ /* 0x000fc60008706470 */
[----:B------:R-:W0:Y:S10]  /*02e0*/  LDC.64 R6, c[0x0][0x388] ;  /* 0x0000e200ff067b82 */ /* 0x000e340000000a00 */
[----:B------:R-:W3:Y:S01]  /*02f0*/  @!P0 LDC.64 R8, c[0x0][0x390] ;  /* 0x0000e400ff088b82 */ /* 0x000ee20000000a00 */
[----:B--2---:R-:W-:-:S06]  /*0300*/  @!P0 IMAD.WIDE R4, R13, 0x4, R4 ;  /* 0x000000040d048825 */ /* 0x004fcc00078e0204 */
[----:B-1----:R-:W2:Y:S01]  /*0310*/  @!P0 LDG.E R4, desc[UR4][R4.64] ;  /* 0x0000000404048981 */ /* 0x002ea2000c1e1900 */
[----:B0-----:R-:W-:-:S06]  /*0320*/  @!P0 IMAD.WIDE R6, R13, 0x4, R6 ;  /* 0x000000040d068825 */ /* 0x001fcc00078e0206 */
[----:B------:R-:W2:Y:S01]  /*0330*/  @!P0 LDG.E R7, desc[UR4][R6.64] ;  /* 0x0000000406078981 */ /* 0x000ea2000c1e1900 */
[----:B------:R-:W-:Y:S02]  /*0340*/  VIADD R10, R10, 0x1 ;  /* 0x000000010a0a7836 */ /* 0x000fe40000000000 */
[----:B---3--:R-:W-:Y:S01]  /*0350*/  @!P0 IMAD.WIDE R8, R13, 0x4, R8 ;  /* 0x000000040d088825 */ /* 0x008fe200078e0208 */
[----:B------:R-:W-:Y:S02]  /*0360*/  IADD3 R12, PT, PT, R12, 0x1, RZ ;  /* 0x000000010c0c7810 */ /* 0x000fe40007ffe0ff */
[----:B------:R-:W-:Y:S01]  /*0370*/  IADD3 R13, PT, PT, R2, R13, RZ ;  /* 0x0000000d020d7210 */ /* 0x000fe20007ffe0ff */
[----:B--2---:R-:W-:-:S05]  /*0380*/  @!P0 FADD R15, R4, R7 ;  /* 0x00000007040f8221 */ /* 0x004fca0000000000 */
[----:B------:R3:W-:Y:S01]  /*0390*/  @!P0 STG.E desc[UR4][R8.64], R15 ;  /* 0x0000000f08008986 */ /* 0x0007e2000c101904 */
[----:B------:R-:W-:-:S13]  /*03a0*/  ISETP.NE.AND P0, PT, R10, RZ, PT ;  /* 0x000000ff0a00720c */ /* 0x000fda0003f05270 */
[----:B---3--:R-:W-:Y:S05]  /*03b0*/  @P0 BRA `(.L_x_1) ;  /* 0xfffffffc00bc0947 */ /* 0x008fea000383ffff */
.L_x_0:
[----:B-1----:R-:W-:Y:S05]  /*03c0*/  @P1 EXIT ;  /* 0x000000000000194d */ /* 0x002fea0003800000 */
[C---:B------:R-:W-:Y:S01]  /*03d0*/  IADD3 R9, PT, PT, R3.reuse, 0x2, RZ ;  /* 0x0000000203097810 */ /* 0x040fe20007ffe0ff */
[CC--:B--2---:R-:W-:Y:S01]  /*03e0*/  IMAD R4, R3.reuse, R2.reuse, R2 ;  /* 0x0000000203047224 */ /* 0x0c4fe200078e0202 */
[----:B------:R-:W1:Y:S01]  /*03f0*/  LDCU.64 UR6, c[0x0][0x398] ;  /* 0x00007300ff0677ac */ /* 0x000e620008000a00 */
[----:B------:R-:W-:Y:S02]  /*0400*/  VIADD R7, R3, 0x3 ;  /* 0x0000000303077836 */ /* 0x000fe40000000000 */
[-CC-:B0-----:R-:W-:Y:S01]  /*0410*/  IMAD R9, R9, R2.reuse, R11.reuse ;  /* 0x0000000209097224 */ /* 0x181fe200078e020b */
[----:B------:R-:W-:Y:S01]  /*0420*/  IADD3 R5, PT, PT, R4, R11, RZ ;  /* 0x0000000b04057210 */ /* 0x000fe20007ffe0ff */
[-CC-:B------:R-:W-:Y:S02]  /*0430*/  IMAD R7, R7, R2.reuse, R11.reuse ;  /* 0x0000000207077224 */ /* 0x180fe400078e020b */
[----:B------:R-:W-:-:S07]  /*0440*/  IMAD R11, R3, R2, R11 ;  /* 0x00000002030b7224 */ /* 0x000fce00078e020b */
.L_x_2:
[----:B--2---:R-:W0:Y:S01]  /*0450*/  LDC.64 R16, c[0x0][0x380] ;  /* 0x0000e000ff107b82 */ /* 0x004e220000000a00 */
[----:B-1----:R-:W-:-:S04]  /*0460*/  ISETP.GE.AND P0, PT, R11, UR6, PT ;  /* 0x000000060b007c0c */ /* 0x002fc8000bf06270 */
[----:B------:R-:W-:-:S03]  /*0470*/  ISETP.GE.U32.OR P0, PT, R3, UR7, P0 ;  /* 0x0000000703007c0c */ /* 0x000fc60008706470 */
[----:B------:R-:W1:Y:S01]  /*0480*/  LDC.64 R18, c[0x0][0x388] ;  /* 0x0000e200ff127b82 */ /* 0x000e620000000a00 */
[----:B------:R-:W-:-:S07]  /*0490*/  VIADD R4, R3, 0x1 ;  /* 0x0000000103047836 */ /* 0x000fce0000000000 */
[----:B------:R-:W2:Y:S02]  /*04a0*/  LDC.64 R14, c[0x0][0x380] ;  /* 0x0000e000ff0e7b82 */ /* 0x000ea40000000a00 */
[----:B0-----:R-:W-:-:S06]  /*04b0*/  @!P0 IMAD.WIDE R16, R11, 0x4, R16 ;  /* 0x000000040b108825 */ /* 0x001fcc00078e0210 */
[----:B------:R-:W0:Y:S01]  /*04c0*/  @!P0 LDC.64 R20, c[0x0][0x390] ;  /* 0x0000e400ff148b82 */ /* 0x000e220000000a00 */
[----:B------:R-:W3:Y:S01]  /*04d0*/  @!P0 LDG.E R16, desc[UR4][R16.64] ;  /* 0x0000000410108981 */ /* 0x000ee2000c1e1900 */
[----:B-1----:R-:W-:-:S06]  /*04e0*/  @!P0 IMAD.WIDE R18, R11, 0x4, R18 ;  /* 0x000000040b128825 */ /* 0x002fcc00078e0212 */
[----:B------:R-:W1:Y:S01]  /*04f0*/  LDC.64 R12, c[0x0][0x388] ;  /* 0x0000e200ff0c7b82 */ /* 0x000e620000000a00 */
[----:B------:R-:W3:Y:S01]  /*0500*/  @!P0 LDG.E R19, desc[UR4][R18.64] ;  /* 0x0000000412138981 */ /* 0x000ee2000c1e1900 */
[----:B------:R-:W-:-:S04]  /*0510*/  ISETP.GE.AND P1, PT, R5, UR6, PT ;  /* 0x0000000605007c0c */ /* 0x000fc8000bf26270 */
[----:B------:R-:W-:Y:S01]  /*0520*/  ISETP.GE.U32.OR P1, PT, R4, UR7, P1 ;  /* 0x0000000704007c0c */ /* 0x000fe20008f26470 */
[----:B0-----:R-:W-:-:S12]  /*0530*/  @!P0 IMAD.WIDE R20, R11, 0x4, R20 ;  /* 0x000000040b148825 */ /* 0x001fd800078e0214 */
[C---:B--2---:R-:W-:Y:S02]  /*0540*/  @!P1 IMAD.WIDE R22, R5.reuse, 0x4, R14 ;  /* 0x0000000405169825 */ /* 0x044fe400078e020e */
[----:B------:R-:W0:Y:S02]  /*0550*/  LDC.64 R14, c[0x0][0x380] ;  /* 0x0000e000ff0e7b82 */ /* 0x000e240000000a00 */
[----:B---3--:R-:W-:Y:S01]  /*0560*/  @!P0 FADD R25, R16, R19 ;  /* 0x0000001310198221 */ /* 0x008fe20000000000 */
[----:B-1----:R-:W-:-:S05]  /*0570*/  @!P1 IMAD.WIDE R16, R5, 0x4, R12 ;  /* 0x0000000405109825 */ /* 0x002fca00078e020c */
[----:B------:R-:W1:Y:S01]  /*0580*/  @!P1 LDC.64 R18, c[0x0][0x390] ;  /* 0x0000e400ff129b82 */ /* 0x000e620000000a00 */
[----:B------:R0:W-:Y:S04]  /*0590*/  @!P0 STG.E desc[UR4][R20.64], R25 ;  /* 0x0000001914008986 */ /* 0x0001e8000c101904 */
[----:B------:R-:W2:Y:S03]  /*05a0*/  @!P1 LDG.E R22, desc[UR4][R22.64] ;  /* 0x0000000416169981 */ /* 0x000ea6000c1e1900 */
[----:B------:R-:W3:Y:S01]  /*05b0*/  LDC.64 R12, c[0x0][0x388] ;  /* 0x0000e200ff0c7b82 */ /* 0x000ee20000000a00 */
[----:B------:R-:W2:Y:S01]  /*05c0*/  @!P1 LDG.E R17, desc[UR4][R16.64] ;  /* 0x0000000410119981 */ /* 0x000ea2000c1e1900 */
[----:B------:R-:W-:-:S02]  /*05d0*/  ISETP.GE.AND P0, PT, R9, UR6, PT ;  /* 0x0000000609007c0c */ /* 0x000fc4000bf06270 */
[----:B------:R-:W-:-:S04]  /*05e0*/  IADD3 R4, PT, PT, R3, 0x2, RZ ;  /* 0x0000000203047810 */ /* 0x000fc80007ffe0ff */
[----:B------:R-:W-:Y:S01]  /*05f0*/  ISETP.GE.U32.OR P0, PT, R4, UR7, P0 ;  /* 0x0000000704007c0c */ /* 0x000fe20008706470 */
[----:B-1----:R-:W-:-:S12]  /*0600*/  @!P1 IMAD.WIDE R18, R5, 0x4, R18 ;  /* 0x0000000405129825 */ /* 0x002fd800078e0212 */
[C---:B0-----:R-:W-:Y:S02]  /*0610*/  @!P0 IMAD.WIDE R20, R9.reuse, 0x4, R14 ;  /* 0x0000000409148825 */ /* 0x041fe400078e020e */
[----:B------:R-:W0:Y:S02]  /*0620*/  LDC.64 R14, c[0x0][0x380] ;  /* 0x0000e000ff0e7b82 */ /* 0x000e240000000a00 */
[----:B--2---:R-:W-:Y:S01]  /*0630*/  @!P1 FADD R27, R22, R17 ;  /* 0x00000011161b9221 */ /* 0x004fe20000000000 */
[----:B---3--:R-:W-:-:S05]  /*0640*/  @!P0 IMAD.WIDE R22, R9, 0x4, R12 ;  /* 0x0000000409168825 */ /* 0x008fca00078e020c */
[----:B------:R-:W1:Y:S01]  /*0650*/  @!P0 LDC.64 R16, c[0x0][0x390] ;  /* 0x0000e400ff108b82 */ /* 0x000e620000000a00 */
[----:B------:R2:W-:Y:S04]  /*0660*/  @!P1 STG.E desc[UR4][R18.64], R27 ;  /* 0x0000001b12009986 */ /* 0x0005e8000c101904 */
[----:B------:R-:W3:Y:S03]  /*0670*/  @!P0 LDG.E R20, desc[UR4][R20.64] ;  /* 0x0000000414148981 */ /* 0x000ee6000c1e1900 */
[----:B------:R-:W4:Y:S01]  /*0680*/  LDC.64 R12, c[0x0][0x388] ;  /* 0x0000e200ff0c7b82 */ /* 0x000f220000000a00 */
[----:B------:R-:W3:Y:S01]  /*0690*/  @!P0 LDG.E R23, desc[UR4][R22.64] ;  /* 0x0000000416178981 */ /* 0x000ee2000c1e1900 */
[----:B------:R-:W-:-:S02]  /*06a0*/  ISETP.GE.AND P1, PT, R7, UR6, PT ;  /* 0x0000000607007c0c */ /* 0x000fc4000bf26270 */
[----:B------:R-:W-:-:S04]  /*06b0*/  IADD3 R4, PT, PT, R3, 0x3, RZ ;  /* 0x0000000303047810 */ /* 0x000fc80007ffe0ff */
[----:B------:R-:W-:Y:S01]  /*06c0*/  ISETP.GE.U32.OR P1, PT, R4, UR7, P1 ;  /* 0x0000000704007c0c */ /* 0x000fe20008f26470 */
[----:B-1----:R-:W-:-:S12]  /*06d0*/  @!P0 IMAD.WIDE R16, R9, 0x4, R16 ;  /* 0x0000000409108825 */ /* 0x002fd800078e0210 */
[C---:B0-----:R-:W-:Y:S01]  /*06e0*/  @!P1 IMAD.WIDE R14, R7.reuse, 0x4, R14 ;  /* 0x00000004070e9825 */ /* 0x041fe200078e020e */
[----:B--2---:R-:W0:Y:S03]  /*06f0*/  @!P1 LDC.64 R18, c[0x0][0x390] ;  /* 0x0000e400ff129b82 */ /* 0x004e260000000a00 */
[----:B----4-:R-:W-:-:S04]  /*0700*/  @!P1 IMAD.WIDE R12, R7, 0x4, R12 ;  /* 0x00000004070c9825 */ /* 0x010fc800078e020c */
[----:B---3--:R-:W-:-:S05]  /*0710*/  @!P0 FADD R25, R20, R23 ;  /* 0x0000001714198221 */ /* 0x008fca0000000000 */
[----:B------:R2:W-:Y:S04]  /*0720*/  @!P0 STG.E desc[UR4][R16.64], R25 ;  /* 0x0000001910008986 */ /* 0x0005e8000c101904 */
[----:B------:R-:W3:Y:S04]  /*0730*/  @!P1 LDG.E R14, desc[UR4][R14.64] ;  /* 0x000000040e0e9981 */ /* 0x000ee8000c1e1900 */
[----:B------:R-:W3:Y:S01]  /*0740*/  @!P1 LDG.E R13, desc[UR4][R12.64] ;  /* 0x000000040c0d9981 */ /* 0x000ee2000c1e1900 */
[----:B------:R-:W-:-:S04]  /*0750*/  IADD3 R3, PT, PT, R3, 0x4, RZ ;  /* 0x0000000403037810 */ /* 0x000fc80007ffe0ff */
[----:B------:R-:W-:Y:S01]  /*0760*/  ISETP.NE.AND P0, PT, R3, R0, PT ;  /* 0x000000000300720c */ /* 0x000fe20003f05270 */
[----:B0-----:R-:W-:Y:S01]  /*0770*/  @!P1 IMAD.WIDE R18, R7, 0x4, R18 ;  /* 0x0000000407129825 */ /* 0x001fe200078e0212 */
[C---:B------:R-:W-:Y:S02]  /*0780*/  LEA R5, R2.reuse, R5, 0x2 ;  /* 0x0000000502057211 */ /* 0x040fe400078e10ff */
[C---:B------:R-:W-:Y:S01]  /*0790*/  LEA R9, R2.reuse, R9, 0x2 ;  /* 0x0000000902097211 */ /* 0x040fe200078e10ff */
[C---:B------:R-:W-:Y:S01]  /*07a0*/  IMAD R11, R2.reuse, 0x4, R11 ;  /* 0x00000004020b7824 */ /* 0x040fe200078e020b */
[----:B------:R-:W-:Y:S01]  /*07b0*/  LEA R7, R2, R7, 0x2 ;  /* 0x0000000702077211 */ /* 0x000fe200078e10ff */
[----:B---3--:R-:W-:-:S05]  /*07c0*/  @!P1 FADD R21, R14, R13 ;  /* 0x0000000d0e159221 */ /* 0x008fca0000000000 */
[----:B------:R2:W-:Y:S01]  /*07d0*/  @!P1 STG.E desc[UR4][R18.64], R21 ;  /* 0x0000001512009986 */ /* 0x0005e2000c101904 */
[----:B------:R-:W-:Y:S05]  /*07e0*/  @P0 BRA `(.L_x_2) ;  /* 0xfffffffc00180947 */ /* 0x000fea000383ffff */
[----:B------:R-:W-:Y:S05]  /*07f0*/  EXIT ;  /* 0x000000000000794d */ /* 0x000fea0003800000 */
.L_x_3:
[----:B------:R-:W-:-:S00]  /*0800*/  BRA `(.L_x_3) ;  /* 0xfffffffc00fc7947 */ /* 0x000fc0000383ffff */
[----:B------:R-:W-:-:S00]  /*0810*/  NOP ;  /* 0x0000000000007918 */ /* 0x000fc00000000000 */
        /* <DEDUP_REMOVED lines=14> */
.L_x_5:


//--------------------- .text._Z19elementwiseAdditionPfS_S_i --------------------------
	.section	.text._Z19elementwiseAdditionPfS_S_i,"ax",@progbits
	.align	128
        .global         _Z19elementwiseAdditionPfS_S_i
        .type           _Z19elementwiseAdditionPfS_S_i,@function
        .size           _Z19elementwiseAdditionPfS_S_i,(.L_x_6 - _Z19elementwiseAdditionPfS_S_i)
        .other          _Z19elementwiseAdditionPfS_S_i,@"STO_CUDA_ENTRY STV_DEFAULT"
_Z19elementwiseAdditionPfS_S_i:
.text._Z19elementwiseAdditionPfS_S_i:
[----:B------:R-:W-:Y:S01]  /*0000*/  LDC R1, c[0x0][0x37c] ;  /* 0x0000df00ff017b82 */ /* 0x000fe20000000800 */
[----:B------:R-:W0:Y:S07]  /*0010*/  S2R R9, SR_TID.X ;  /* 0x0000000000097919 */ /* 0x000e2e0000002100 */
[----:B------:R-:W0:Y:S01]  /*0020*/  S2UR UR4, SR_CTAID.X ;  /* 0x00000000000479c3 */ /* 0x000e220000002500 */
[----:B------:R-:W1:Y:S07]  /*0030*/  LDCU UR5, c[0x0][0x398] ;  /* 0x00007300ff0577ac */ /* 0x000e6e0008000800 */
[----:B------:R-:W0:Y:S02]  /*0040*/  LDC R0, c[0x0][0x360] ;  /* 0x0000d800ff007b82 */ /* 0x000e240000000800 */
[----:B0-----:R-:W-:-:S05]  /*0050*/  IMAD R9, R0, UR4, R9 ;  /* 0x0000000400097c24 */ /* 0x001fca000f8e0209 */
[----:B-1----:R-:W-:-:S13]  /*0060*/  ISETP.GE.AND P0, PT, R9, UR5, PT ;  /* 0x0000000509007c0c */ /* 0x002fda000bf06270 */
[----:B------:R-:W-:Y:S05]  /*0070*/  @P0 EXIT ;  /* 0x000000000000094d */ /* 0x000fea0003800000 */
[----:B------:R-:W0:Y:S01]  /*0080*/  LDC.64 R2, c[0x0][0x380] ;  /* 0x0000e000ff027b82 */ /* 0x000e220000000a00 */
[----:B------:R-:W1:Y:S07]  /*0090*/  LDCU.64 UR4, c[0x0][0x358] ;  /* 0x00006b00ff0477ac */ /* 0x000e6e0008000a00 */
[----:B------:R-:W2:Y:S08]  /*00a0*/  LDC.64 R4, c[0x0][0x388] ;  /* 0x0000e200ff047b82 */ /* 0x000eb00000000a00 */
[----:B------:R-:W3:Y:S01]  /*00b0*/  LDC.64 R6, c[0x0][0x390] ;  /* 0x0000e400ff067b82 */ /* 0x000ee20000000a00 */
[----:B0-----:R-:W-:-:S06]  /*00c0*/  IMAD.WIDE R2, R9, 0x4, R2 ;  /* 0x0000000409027825 */ /* 0x001fcc00078e0202 */
[----:B-1----:R-:W4:Y:S01]  /*00d0*/  LDG.E R2, desc[UR4][R2.64] ;  /* 0x0000000402027981 */ /* 0x002f22000c1e1900 */
[----:B--2---:R-:W-:-:S06]  /*00e0*/  IMAD.WIDE R4, R9, 0x4, R4 ;  /* 0x0000000409047825 */ /* 0x004fcc00078e0204 */
[----:B------:R-:W4:Y:S01]  /*00f0*/  LDG.E R5, desc[UR4][R4.64] ;  /* 0x0000000404057981 */ /* 0x000f22000c1e1900 */
[----:B---3--:R-:W-:-:S04]  /*0100*/  IMAD.WIDE R6, R9, 0x4, R6 ;  /* 0x0000000409067825 */ /* 0x008fc800078e0206 */
[----:B----4-:R-:W-:-:S05]  /*0110*/  FADD R9, R2, R5 ;  /* 0x0000000502097221 */ /* 0x010fca0000000000 */
[----:B------:R-:W-:Y:S01]  /*0120*/  STG.E desc[UR4][R6.64], R9 ;  /* 0x0000000906007986 */ /* 0x000fe2000c101904 */
[----:B------:R-:W-:Y:S05]  /*0130*/  EXIT ;  /* 0x000000000000794d */ /* 0x000fea0003800000 */
.L_x_4:
        /* <DEDUP_REMOVED lines=12> */
.L_x_6:


//--------------------- .nv.shared.reserved.0     --------------------------
	.section	.nv.shared.reserved.0,"aw",@nobits
	.weak		__nv_reservedSMEM_offset_0_alias
	.size		__nv_reservedSMEM_offset_0_alias, 0, 64
	.other		__nv_reservedSMEM_offset_0_alias,@"STO_CUDA_RESERVED_SHARED STV_DEFAULT"
__nv_reservedSMEM_offset_0_alias:
	.zero		0
	.zero		64


//--------------------- .nv.constant0._Z22elementwiseAdditionPTBPfS_S_i4dim3 --------------------------
	.section	.nv.constant0._Z22elementwiseAdditionPTBPfS_S_i4dim3,"a",@progbits
	.sectionflags	@""
	.align	4
.nv.constant0._Z22elementwiseAdditionPTBPfS_S_i4dim3:
	.zero		936


//--------------------- .nv.constant0._Z19elementwiseAdditionPfS_S_i --------------------------
	.section	.nv.constant0._Z19elementwiseAdditionPfS_S_i,"a",@progbits
	.sectionflags	@""
	.align	4
.nv.constant0._Z19elementwiseAdditionPfS_S_i:
	.zero		924


//--------------------- SYMBOLS --------------------------

	.type		.nv.reservedSmem.offset0,@object
	.size		.nv.reservedSmem.offset0,0x4
